//
// Generated by NVIDIA NVVM Compiler
//
// Compiler Build ID: CL-36424714
// Cuda compilation tools, release 13.0, V13.0.88
// Based on NVVM 20.0.0
//

.version 9.0
.target sm_100
.address_size 64

	// .globl	_Z6conv2dPfS_S_iii
// _ZZ6conv2dPfS_S_iiiE4tile has been demoted
// _ZZ6conv2dPfS_S_iiiE1f has been demoted

.visible .entry _Z6conv2dPfS_S_iii(
	.param .u64 .ptr .align 1 _Z6conv2dPfS_S_iii_param_0,
	.param .u64 .ptr .align 1 _Z6conv2dPfS_S_iii_param_1,
	.param .u64 .ptr .align 1 _Z6conv2dPfS_S_iii_param_2,
	.param .u32 _Z6conv2dPfS_S_iii_param_3,
	.param .u32 _Z6conv2dPfS_S_iii_param_4,
	.param .u32 _Z6conv2dPfS_S_iii_param_5
)
{
	.reg .pred 	%p<23>;
	.reg .b32 	%r<83>;
	.reg .b32 	%f<154>;
	.reg .b64 	%rd<29>;
	// demoted variable
	.shared .align 4 .b8 _ZZ6conv2dPfS_S_iiiE4tile[4096];
	// demoted variable
	.shared .align 4 .b8 _ZZ6conv2dPfS_S_iiiE1f[196];
	ld.param.u64 	%rd6, [_Z6conv2dPfS_S_iii_param_0];
	ld.param.u64 	%rd8, [_Z6conv2dPfS_S_iii_param_1];
	ld.param.u64 	%rd7, [_Z6conv2dPfS_S_iii_param_2];
	ld.param.u32 	%r40, [_Z6conv2dPfS_S_iii_param_3];
	ld.param.u32 	%r41, [_Z6conv2dPfS_S_iii_param_4];
	cvta.to.global.u64 	%rd1, %rd8;
	mov.u32 	%r1, %tid.x;
	mov.u32 	%r2, %tid.y;
	mov.u32 	%r3, %ntid.x;
	mad.lo.s32 	%r82, %r2, %r3, %r1;
	setp.gt.u32 	%p1, %r82, 48;
	@%p1 bra 	$L__BB0_7;
	mov.u32 	%r5, %ntid.y;
	mul.lo.s32 	%r6, %r3, %r5;
	add.s32 	%r42, %r82, %r6;
	max.u32 	%r43, %r42, 49;
	setp.lt.u32 	%p2, %r42, 49;
	selp.u32 	%r44, 1, 0, %p2;
	add.s32 	%r45, %r42, %r44;
	sub.s32 	%r46, %r43, %r45;
	div.u32 	%r47, %r46, %r6;
	add.s32 	%r7, %r47, %r44;
	and.b32  	%r48, %r7, 3;
	setp.eq.s32 	%p3, %r48, 3;
	@%p3 bra 	$L__BB0_4;
	add.s32 	%r49, %r7, 1;
	and.b32  	%r50, %r49, 3;
	shl.b32 	%r51, %r82, 2;
	mov.u32 	%r52, _ZZ6conv2dPfS_S_iiiE1f;
	add.s32 	%r76, %r52, %r51;
	shl.b32 	%r9, %r6, 2;
	mul.wide.u32 	%rd9, %r2, %r3;
	cvt.u64.u32 	%rd10, %r1;
	add.s64 	%rd11, %rd9, %rd10;
	shl.b64 	%rd12, %rd11, 2;
	add.s64 	%rd28, %rd1, %rd12;
	mul.wide.u32 	%rd13, %r5, %r3;
	shl.b64 	%rd3, %rd13, 2;
	neg.s32 	%r75, %r50;
	mad.lo.s32 	%r53, %r5, %r50, %r2;
	mad.lo.s32 	%r82, %r3, %r53, %r1;
$L__BB0_3:
	.pragma "nounroll";
	ld.global.f32 	%f1, [%rd28];
	st.shared.f32 	[%r76], %f1;
	add.s32 	%r76, %r76, %r9;
	add.s64 	%rd28, %rd28, %rd3;
	add.s32 	%r75, %r75, 1;
	setp.ne.s32 	%p4, %r75, 0;
	@%p4 bra 	$L__BB0_3;
$L__BB0_4:
	setp.lt.u32 	%p5, %r7, 3;
	@%p5 bra 	$L__BB0_7;
	shl.b32 	%r54, %r6, 1;
	add.s32 	%r81, %r82, %r54;
	shl.b32 	%r18, %r6, 2;
	mad.lo.s32 	%r80, %r6, 3, %r82;
	add.s32 	%r79, %r82, %r6;
	shl.b32 	%r55, %r82, 2;
	mov.u32 	%r56, _ZZ6conv2dPfS_S_iiiE1f;
	add.s32 	%r78, %r56, %r55;
	shl.b32 	%r22, %r6, 4;
	shl.b32 	%r23, %r6, 3;
	mul.lo.s32 	%r24, %r6, 12;
$L__BB0_6:
	mul.wide.u32 	%rd14, %r82, 4;
	add.s64 	%rd15, %rd1, %rd14;
	ld.global.f32 	%f2, [%rd15];
	st.shared.f32 	[%r78], %f2;
	add.s32 	%r57, %r82, %r6;
	mul.wide.u32 	%rd16, %r79, 4;
	add.s64 	%rd17, %rd1, %rd16;
	ld.global.f32 	%f3, [%rd17];
	add.s32 	%r58, %r78, %r18;
	st.shared.f32 	[%r58], %f3;
	add.s32 	%r59, %r57, %r6;
	mul.wide.u32 	%rd18, %r81, 4;
	add.s64 	%rd19, %rd1, %rd18;
	ld.global.f32 	%f4, [%rd19];
	add.s32 	%r60, %r78, %r23;
	st.shared.f32 	[%r60], %f4;
	add.s32 	%r61, %r59, %r6;
	mul.wide.u32 	%rd20, %r80, 4;
	add.s64 	%rd21, %rd1, %rd20;
	ld.global.f32 	%f5, [%rd21];
	add.s32 	%r62, %r78, %r24;
	st.shared.f32 	[%r62], %f5;
	add.s32 	%r82, %r61, %r6;
	add.s32 	%r81, %r81, %r18;
	add.s32 	%r80, %r80, %r18;
	add.s32 	%r79, %r79, %r18;
	add.s32 	%r78, %r78, %r22;
	setp.lt.u32 	%p6, %r82, 49;
	@%p6 bra 	$L__BB0_6;
$L__BB0_7:
	mov.u32 	%r63, %ctaid.y;
	mad.lo.s32 	%r64, %r63, 26, %r2;
	add.s32 	%r36, %r64, -3;
	mov.u32 	%r65, %ctaid.x;
	add.s32 	%r37, %r1, -3;
	mad.lo.s32 	%r38, %r65, 26, %r37;
	setp.lt.u32 	%p7, %r64, 3;
	setp.ge.s32 	%p8, %r36, %r41;
	or.pred  	%p9, %p7, %p8;
	setp.lt.s32 	%p10, %r38, 0;
	or.pred  	%p11, %p10, %p9;
	setp.ge.s32 	%p12, %r38, %r40;
	shl.b32 	%r66, %r2, 7;
	mov.u32 	%r67, _ZZ6conv2dPfS_S_iiiE4tile;
	add.s32 	%r68, %r67, %r66;
	shl.b32 	%r69, %r1, 2;
	add.s32 	%r39, %r68, %r69;
	or.pred  	%p13, %p12, %p11;
	@%p13 bra 	$L__BB0_9;
	mad.lo.s32 	%r71, %r40, %r36, %r38;
	cvta.to.global.u64 	%rd22, %rd6;
	mul.wide.s32 	%rd23, %r71, 4;
	add.s64 	%rd24, %rd22, %rd23;
	ld.global.f32 	%f6, [%rd24];
	st.shared.f32 	[%r39], %f6;
	bra.uni 	$L__BB0_10;
$L__BB0_9:
	mov.b32 	%r70, 0;
	st.shared.u32 	[%r39], %r70;
$L__BB0_10:
	setp.ge.s32 	%p14, %r38, %r40;
	setp.lt.s32 	%p15, %r38, 0;
	setp.ge.s32 	%p16, %r36, %r41;
	setp.lt.u32 	%p17, %r64, 3;
	bar.sync 	0;
	add.s32 	%r72, %r2, -3;
	max.u32 	%r73, %r72, %r37;
	setp.gt.u32 	%p18, %r73, 25;
	or.pred  	%p19, %p18, %p17;
	or.pred  	%p20, %p19, %p16;
	or.pred  	%p21, %p15, %p20;
	or.pred  	%p22, %p14, %p21;
	@%p22 bra 	$L__BB0_12;
	ld.shared.f32 	%f7, [%r39+-396];
	ld.shared.f32 	%f8, [_ZZ6conv2dPfS_S_iiiE1f];
	fma.rn.f32 	%f9, %f7, %f8, 0f00000000;
	ld.shared.f32 	%f10, [%r39+-392];
	ld.shared.f32 	%f11, [_ZZ6conv2dPfS_S_iiiE1f+4];
	fma.rn.f32 	%f12, %f10, %f11, %f9;
	ld.shared.f32 	%f13, [%r39+-388];
	ld.shared.f32 	%f14, [_ZZ6conv2dPfS_S_iiiE1f+8];
	fma.rn.f32 	%f15, %f13, %f14, %f12;
	ld.shared.f32 	%f16, [%r39+-384];
	ld.shared.f32 	%f17, [_ZZ6conv2dPfS_S_iiiE1f+12];
	fma.rn.f32 	%f18, %f16, %f17, %f15;
	ld.shared.f32 	%f19, [%r39+-380];
	ld.shared.f32 	%f20, [_ZZ6conv2dPfS_S_iiiE1f+16];
	fma.rn.f32 	%f21, %f19, %f20, %f18;
	ld.shared.f32 	%f22, [%r39+-376];
	ld.shared.f32 	%f23, [_ZZ6conv2dPfS_S_iiiE1f+20];
	fma.rn.f32 	%f24, %f22, %f23, %f21;
	ld.shared.f32 	%f25, [%r39+-372];
	ld.shared.f32 	%f26, [_ZZ6conv2dPfS_S_iiiE1f+24];
	fma.rn.f32 	%f27, %f25, %f26, %f24;
	ld.shared.f32 	%f28, [%r39+-268];
	ld.shared.f32 	%f29, [_ZZ6conv2dPfS_S_iiiE1f+28];
	fma.rn.f32 	%f30, %f28, %f29, %f27;
	ld.shared.f32 	%f31, [%r39+-264];
	ld.shared.f32 	%f32, [_ZZ6conv2dPfS_S_iiiE1f+32];
	fma.rn.f32 	%f33, %f31, %f32, %f30;
	ld.shared.f32 	%f34, [%r39+-260];
	ld.shared.f32 	%f35, [_ZZ6conv2dPfS_S_iiiE1f+36];
	fma.rn.f32 	%f36, %f34, %f35, %f33;
	ld.shared.f32 	%f37, [%r39+-256];
	ld.shared.f32 	%f38, [_ZZ6conv2dPfS_S_iiiE1f+40];
	fma.rn.f32 	%f39, %f37, %f38, %f36;
	ld.shared.f32 	%f40, [%r39+-252];
	ld.shared.f32 	%f41, [_ZZ6conv2dPfS_S_iiiE1f+44];
	fma.rn.f32 	%f42, %f40, %f41, %f39;
	ld.shared.f32 	%f43, [%r39+-248];
	ld.shared.f32 	%f44, [_ZZ6conv2dPfS_S_iiiE1f+48];
	fma.rn.f32 	%f45, %f43, %f44, %f42;
	ld.shared.f32 	%f46, [%r39+-244];
	ld.shared.f32 	%f47, [_ZZ6conv2dPfS_S_iiiE1f+52];
	fma.rn.f32 	%f48, %f46, %f47, %f45;
	ld.shared.f32 	%f49, [%r39+-140];
	ld.shared.f32 	%f50, [_ZZ6conv2dPfS_S_iiiE1f+56];
	fma.rn.f32 	%f51, %f49, %f50, %f48;
	ld.shared.f32 	%f52, [%r39+-136];
	ld.shared.f32 	%f53, [_ZZ6conv2dPfS_S_iiiE1f+60];
	fma.rn.f32 	%f54, %f52, %f53, %f51;
	ld.shared.f32 	%f55, [%r39+-132];
	ld.shared.f32 	%f56, [_ZZ6conv2dPfS_S_iiiE1f+64];
	fma.rn.f32 	%f57, %f55, %f56, %f54;
	ld.shared.f32 	%f58, [%r39+-128];
	ld.shared.f32 	%f59, [_ZZ6conv2dPfS_S_iiiE1f+68];
	fma.rn.f32 	%f60, %f58, %f59, %f57;
	ld.shared.f32 	%f61, [%r39+-124];
	ld.shared.f32 	%f62, [_ZZ6conv2dPfS_S_iiiE1f+72];
	fma.rn.f32 	%f63, %f61, %f62, %f60;
	ld.shared.f32 	%f64, [%r39+-120];
	ld.shared.f32 	%f65, [_ZZ6conv2dPfS_S_iiiE1f+76];
	fma.rn.f32 	%f66, %f64, %f65, %f63;
	ld.shared.f32 	%f67, [%r39+-116];
	ld.shared.f32 	%f68, [_ZZ6conv2dPfS_S_iiiE1f+80];
	fma.rn.f32 	%f69, %f67, %f68, %f66;
	ld.shared.f32 	%f70, [%r39+-12];
	ld.shared.f32 	%f71, [_ZZ6conv2dPfS_S_iiiE1f+84];
	fma.rn.f32 	%f72, %f70, %f71, %f69;
	ld.shared.f32 	%f73, [%r39+-8];
	ld.shared.f32 	%f74, [_ZZ6conv2dPfS_S_iiiE1f+88];
	fma.rn.f32 	%f75, %f73, %f74, %f72;
	ld.shared.f32 	%f76, [%r39+-4];
	ld.shared.f32 	%f77, [_ZZ6conv2dPfS_S_iiiE1f+92];
	fma.rn.f32 	%f78, %f76, %f77, %f75;
	ld.shared.f32 	%f79, [%r39];
	ld.shared.f32 	%f80, [_ZZ6conv2dPfS_S_iiiE1f+96];
	fma.rn.f32 	%f81, %f79, %f80, %f78;
	ld.shared.f32 	%f82, [%r39+4];
	ld.shared.f32 	%f83, [_ZZ6conv2dPfS_S_iiiE1f+100];
	fma.rn.f32 	%f84, %f82, %f83, %f81;
	ld.shared.f32 	%f85, [%r39+8];
	ld.shared.f32 	%f86, [_ZZ6conv2dPfS_S_iiiE1f+104];
	fma.rn.f32 	%f87, %f85, %f86, %f84;
	ld.shared.f32 	%f88, [%r39+12];
	ld.shared.f32 	%f89, [_ZZ6conv2dPfS_S_iiiE1f+108];
	fma.rn.f32 	%f90, %f88, %f89, %f87;
	ld.shared.f32 	%f91, [%r39+116];
	ld.shared.f32 	%f92, [_ZZ6conv2dPfS_S_iiiE1f+112];
	fma.rn.f32 	%f93, %f91, %f92, %f90;
	ld.shared.f32 	%f94, [%r39+120];
	ld.shared.f32 	%f95, [_ZZ6conv2dPfS_S_iiiE1f+116];
	fma.rn.f32 	%f96, %f94, %f95, %f93;
	ld.shared.f32 	%f97, [%r39+124];
	ld.shared.f32 	%f98, [_ZZ6conv2dPfS_S_iiiE1f+120];
	fma.rn.f32 	%f99, %f97, %f98, %f96;
	ld.shared.f32 	%f100, [%r39+128];
	ld.shared.f32 	%f101, [_ZZ6conv2dPfS_S_iiiE1f+124];
	fma.rn.f32 	%f102, %f100, %f101, %f99;
	ld.shared.f32 	%f103, [%r39+132];
	ld.shared.f32 	%f104, [_ZZ6conv2dPfS_S_iiiE1f+128];
	fma.rn.f32 	%f105, %f103, %f104, %f102;
	ld.shared.f32 	%f106, [%r39+136];
	ld.shared.f32 	%f107, [_ZZ6conv2dPfS_S_iiiE1f+132];
	fma.rn.f32 	%f108, %f106, %f107, %f105;
	ld.shared.f32 	%f109, [%r39+140];
	ld.shared.f32 	%f110, [_ZZ6conv2dPfS_S_iiiE1f+136];
	fma.rn.f32 	%f111, %f109, %f110, %f108;
	ld.shared.f32 	%f112, [%r39+244];
	ld.shared.f32 	%f113, [_ZZ6conv2dPfS_S_iiiE1f+140];
	fma.rn.f32 	%f114, %f112, %f113, %f111;
	ld.shared.f32 	%f115, [%r39+248];
	ld.shared.f32 	%f116, [_ZZ6conv2dPfS_S_iiiE1f+144];
	fma.rn.f32 	%f117, %f115, %f116, %f114;
	ld.shared.f32 	%f118, [%r39+252];
	ld.shared.f32 	%f119, [_ZZ6conv2dPfS_S_iiiE1f+148];
	fma.rn.f32 	%f120, %f118, %f119, %f117;
	ld.shared.f32 	%f121, [%r39+256];
	ld.shared.f32 	%f122, [_ZZ6conv2dPfS_S_iiiE1f+152];
	fma.rn.f32 	%f123, %f121, %f122, %f120;
	ld.shared.f32 	%f124, [%r39+260];
	ld.shared.f32 	%f125, [_ZZ6conv2dPfS_S_iiiE1f+156];
	fma.rn.f32 	%f126, %f124, %f125, %f123;
	ld.shared.f32 	%f127, [%r39+264];
	ld.shared.f32 	%f128, [_ZZ6conv2dPfS_S_iiiE1f+160];
	fma.rn.f32 	%f129, %f127, %f128, %f126;
	ld.shared.f32 	%f130, [%r39+268];
	ld.shared.f32 	%f131, [_ZZ6conv2dPfS_S_iiiE1f+164];
	fma.rn.f32 	%f132, %f130, %f131, %f129;
	ld.shared.f32 	%f133, [%r39+372];
	ld.shared.f32 	%f134, [_ZZ6conv2dPfS_S_iiiE1f+168];
	fma.rn.f32 	%f135, %f133, %f134, %f132;
	ld.shared.f32 	%f136, [%r39+376];
	ld.shared.f32 	%f137, [_ZZ6conv2dPfS_S_iiiE1f+172];
	fma.rn.f32 	%f138, %f136, %f137, %f135;
	ld.shared.f32 	%f139, [%r39+380];
	ld.shared.f32 	%f140, [_ZZ6conv2dPfS_S_iiiE1f+176];
	fma.rn.f32 	%f141, %f139, %f140, %f138;
	ld.shared.f32 	%f142, [%r39+384];
	ld.shared.f32 	%f143, [_ZZ6conv2dPfS_S_iiiE1f+180];
	fma.rn.f32 	%f144, %f142, %f143, %f141;
	ld.shared.f32 	%f145, [%r39+388];
	ld.shared.f32 	%f146, [_ZZ6conv2dPfS_S_iiiE1f+184];
	fma.rn.f32 	%f147, %f145, %f146, %f144;
	ld.shared.f32 	%f148, [%r39+392];
	ld.shared.f32 	%f149, [_ZZ6conv2dPfS_S_iiiE1f+188];
	fma.rn.f32 	%f150, %f148, %f149, %f147;
	ld.shared.f32 	%f151, [%r39+396];
	ld.shared.f32 	%f152, [_ZZ6conv2dPfS_S_iiiE1f+192];
	fma.rn.f32 	%f153, %f151, %f152, %f150;
	mad.lo.s32 	%r74, %r40, %r36, %r38;
	cvta.to.global.u64 	%rd25, %rd7;
	mul.wide.s32 	%rd26, %r74, 4;
	add.s64 	%rd27, %rd25, %rd26;
	st.global.f32 	[%rd27], %f153;
$L__BB0_12:
	ret;

}


// ===== COMPILED SASS (sm_100) =====

	.target	sm_100

	.elftype	@"ET_EXEC"


//--------------------- .note.nv.tkinfo           --------------------------
	.section	.note.nv.tkinfo,"",@"SHT_NOTE"
	.sectionflags	@"SHF_NOTE_NV_TKINFO"
	.tkinfo
        /*0018*/ 	.word	0x00000002
        /*0030*/ 	.string	""
        /*0030*/ 	.string	"ptxas"
        /*0030*/ 	.string	"Cuda compilation tools, release 13.0, V13.0.88"
        /*0030*/ 	.string	"Build cuda_13.0.r13.0/compiler.36424714_0"
        /*0030*/ 	.string	"-arch sm_100 -m 64 "



//--------------------- .note.nv.cuinfo           --------------------------
	.section	.note.nv.cuinfo,"",@"SHT_NOTE"
	.sectionflags	@"SHF_NOTE_NV_CUINFO"
        /*0018*/ 	.short	0x0002
        /*001a*/ 	.short	0x0064
        /*001c*/ 	.short	0x0082
	.zero		2


//--------------------- .nv.info                  --------------------------
	.section	.nv.info,"",@"SHT_CUDA_INFO"
	.align	4


	//----- nvinfo : EIATTR_REGCOUNT
	.align		4
        /*0000*/ 	.byte	0x04, 0x2f
        /*0002*/ 	.short	(.L_1 - .L_0)
	.align		4
.L_0:
        /*0004*/ 	.word	index@(_Z6conv2dPfS_S_iii)
        /*0008*/ 	.word	0x00000020


	//----- nvinfo : EIATTR_FRAME_SIZE
	.align		4
.L_1:
        /*000c*/ 	.byte	0x04, 0x11
        /*000e*/ 	.short	(.L_3 - .L_2)
	.align		4
.L_2:
        /*0010*/ 	.word	index@(_Z6conv2dPfS_S_iii)
        /*0014*/ 	.word	0x00000000


	//----- nvinfo : EIATTR_MIN_STACK_SIZE
	.align		4
.L_3:
        /*0018*/ 	.byte	0x04, 0x12
        /*001a*/ 	.short	(.L_5 - .L_4)
	.align		4
.L_4:
        /*001c*/ 	.word	index@(_Z6conv2dPfS_S_iii)
        /*0020*/ 	.word	0x00000000
.L_5:


//--------------------- .nv.compat                --------------------------
	.section	.nv.compat,"",@"SHT_CUDA_COMPAT_INFO"
	.align	4
        /*0000*/ 	.byte	0x02, 0x09, 0x00, 0x00, 0x02, 0x02, 0x01, 0x00, 0x02, 0x05, 0x05, 0x00, 0x03, 0x07, 0x01, 0x01
        /*0010*/ 	.byte	0x02, 0x03, 0x00, 0x00, 0x02, 0x06, 0x01, 0x00, 0x04, 0x0b, 0x08, 0x00, 0x09, 0x00, 0x00, 0x00
        /*0020*/ 	.byte	0x00, 0x00, 0x00, 0x00


//--------------------- .nv.info._Z6conv2dPfS_S_iii --------------------------
	.section	.nv.info._Z6conv2dPfS_S_iii,"",@"SHT_CUDA_INFO"
	.sectionflags	@""
	.align	4


	//----- nvinfo : EIATTR_CUDA_API_VERSION
	.align		4
        /*0000*/ 	.byte	0x04, 0x37
        /*0002*/ 	.short	(.L_7 - .L_6)
.L_6:
        /*0004*/ 	.word	0x00000082


	//----- nvinfo : EIATTR_KPARAM_INFO
	.align		4
.L_7:
        /*0008*/ 	.byte	0x04, 0x17
        /*000a*/ 	.short	(.L_9 - .L_8)
.L_8:
        /*000c*/ 	.word	0x00000000
        /*0010*/ 	.short	0x0005
        /*0012*/ 	.short	0x0020
        /*0014*/ 	.byte	0x00, 0xf0, 0x11, 0x00


	//----- nvinfo : EIATTR_KPARAM_INFO
	.align		4
.L_9:
        /*0018*/ 	.byte	0x04, 0x17
        /*001a*/ 	.short	(.L_11 - .L_10)
.L_10:
        /*001c*/ 	.word	0x00000000
        /*0020*/ 	.short	0x0004
        /*0022*/ 	.short	0x001c
        /*0024*/ 	.byte	0x00, 0xf0, 0x11, 0x00


	//----- nvinfo : EIATTR_KPARAM_INFO
	.align		4
.L_11:
        /*0028*/ 	.byte	0x04, 0x17
        /*002a*/ 	.short	(.L_13 - .L_12)
.L_12:
        /*002c*/ 	.word	0x00000000
        /*0030*/ 	.short	0x0003
        /*0032*/ 	.short	0x0018
        /*0034*/ 	.byte	0x00, 0xf0, 0x11, 0x00


	//----- nvinfo : EIATTR_KPARAM_INFO
	.align		4
.L_13:
        /*0038*/ 	.byte	0x04, 0x17
        /*003a*/ 	.short	(.L_15 - .L_14)
.L_14:
        /*003c*/ 	.word	0x00000000
        /*0040*/ 	.short	0x0002
        /*0042*/ 	.short	0x0010
        /*0044*/ 	.byte	0x00, 0xf5, 0x21, 0x00


	//----- nvinfo : EIATTR_KPARAM_INFO
	.align		4
.L_15:
        /*0048*/ 	.byte	0x04, 0x17
        /*004a*/ 	.short	(.L_17 - .L_16)
.L_16:
        /*004c*/ 	.word	0x00000000
        /*0050*/ 	.short	0x0001
        /*0052*/ 	.short	0x0008
        /*0054*/ 	.byte	0x00, 0xf5, 0x21, 0x00


	//----- nvinfo : EIATTR_KPARAM_INFO
	.align		4
.L_17:
        /*0058*/ 	.byte	0x04, 0x17
        /*005a*/ 	.short	(.L_19 - .L_18)
.L_18:
        /*005c*/ 	.word	0x00000000
        /*0060*/ 	.short	0x0000
        /*0062*/ 	.short	0x0000
        /*0064*/ 	.byte	0x00, 0xf5, 0x21, 0x00


	//----- nvinfo : EIATTR_SPARSE_MMA_MASK
	.align		4
.L_19:
        /*0068*/ 	.byte	0x03, 0x50
        /*006a*/ 	.short	0x0000


	//----- nvinfo : EIATTR_MAXREG_COUNT
	.align		4
        /*006c*/ 	.byte	0x03, 0x1b
        /*006e*/ 	.short	0x00ff


	//----- nvinfo : EIATTR_NUM_BARRIERS
	.align		4
        /*0070*/ 	.byte	0x02, 0x4c
        /*0072*/ 	.byte	0x01
	.zero		1


	//----- nvinfo : EIATTR_MERCURY_ISA_VERSION
	.align		4
        /*0074*/ 	.byte	0x03, 0x5f
        /*0076*/ 	.short	0x0101


	//----- nvinfo : EIATTR_VRC_CTA_INIT_COUNT
	.align		4
        /*0078*/ 	.byte	0x02, 0x4a
	.zero		1
	.zero		1


	//----- nvinfo : EIATTR_EXIT_INSTR_OFFSETS
	.align		4
        /*007c*/ 	.byte	0x04, 0x1c
        /*007e*/ 	.short	(.L_21 - .L_20)


	//   ....[0]....
.L_20:
        /*0080*/ 	.word	0x00000830


	//   ....[1]....
        /*0084*/ 	.word	0x00000f70


	//----- nvinfo : EIATTR_CRS_STACK_SIZE
	.align		4
.L_21:
        /*0088*/ 	.byte	0x04, 0x1e
        /*008a*/ 	.short	(.L_23 - .L_22)
.L_22:
        /*008c*/ 	.word	0x00000000


	//----- nvinfo : EIATTR_CBANK_PARAM_SIZE
	.align		4
.L_23:
        /*0090*/ 	.byte	0x03, 0x19
        /*0092*/ 	.short	0x0024


	//----- nvinfo : EIATTR_PARAM_CBANK
	.align		4
        /*0094*/ 	.byte	0x04, 0x0a
        /*0096*/ 	.short	(.L_25 - .L_24)
	.align		4
.L_24:
        /*0098*/ 	.word	index@(.nv.constant0._Z6conv2dPfS_S_iii)
        /*009c*/ 	.short	0x0380
        /*009e*/ 	.short	0x0024


	//----- nvinfo : EIATTR_SW_WAR
	.align		4
.L_25:
        /*00a0*/ 	.byte	0x04, 0x36
        /*00a2*/ 	.short	(.L_27 - .L_26)
.L_26:
        /*00a4*/ 	.word	0x00000008
.L_27:


//--------------------- .nv.callgraph             --------------------------
	.section	.nv.callgraph,"",@"SHT_CUDA_CALLGRAPH"
	.align	4
	.sectionentsize	8
	.align		4
        /*0000*/ 	.word	0x00000000
	.align		4
        /*0004*/ 	.word	0xffffffff
	.align		4
        /*0008*/ 	.word	0x00000000
	.align		4
        /*000c*/ 	.word	0xfffffffe
	.align		4
        /*0010*/ 	.word	0x00000000
	.align		4
        /*0014*/ 	.word	0xfffffffd
	.align		4
        /*0018*/ 	.word	0x00000000
	.align		4
        /*001c*/ 	.word	0xfffffffc


//--------------------- .text._Z6conv2dPfS_S_iii  --------------------------
	.section	.text._Z6conv2dPfS_S_iii,"ax",@progbits
	.align	128
        .global         _Z6conv2dPfS_S_iii
        .type           _Z6conv2dPfS_S_iii,@function
        .size           _Z6conv2dPfS_S_iii,(.L_x_7 - _Z6conv2dPfS_S_iii)
        .other          _Z6conv2dPfS_S_iii,@"STO_CUDA_ENTRY STV_DEFAULT"
_Z6conv2dPfS_S_iii:
.text._Z6conv2dPfS_S_iii:
[----:B------:R-:W-:Y:S01]  /*0000*/  LDC R1, c[0x0][0x37c] ;  /* 0x0000df00ff017b82 */ /* 0x000fe20000000800 */
[----:B------:R-:W0:Y:S01]  /*0010*/  S2R R4, SR_TID.X ;  /* 0x0000000000047919 */ /* 0x000e220000002100 */
[----:B------:R-:W0:Y:S01]  /*0020*/  LDCU UR8, c[0x0][0x360] ;  /* 0x00006c00ff0877ac */ /* 0x000e220008000800 */
[----:B------:R-:W-:Y:S01]  /*0030*/  BSSY.RECONVERGENT B0, `(.L_x_0) ;  /* 0x0000062000007945 */ /* 0x000fe20003800200 */
[----:B------:R-:W0:Y:S01]  /*0040*/  S2R R7, SR_TID.Y ;  /* 0x0000000000077919 */ /* 0x000e220000002200 */
[----:B------:R-:W1:Y:S01]  /*0050*/  LDCU.64 UR6, c[0x0][0x358] ;  /* 0x00006b00ff0677ac */ /* 0x000e620008000a00 */
[----:B0-----:R-:W-:-:S05]  /*0060*/  IMAD R3, R7, UR8, R4 ;  /* 0x0000000807037c24 */ /* 0x001fca000f8e0204 */
[----:B------:R-:W-:-:S13]  /*0070*/  ISETP.GT.U32.AND P0, PT, R3, 0x30, PT ;  /* 0x000000300300780c */ /* 0x000fda0003f04070 */
[----:B-1----:R-:W-:Y:S05]  /*0080*/  @P0 BRA `(.L_x_1) ;  /* 0x0000000400700947 */ /* 0x002fea0003800000 */
[----:B------:R-:W0:Y:S01]  /*0090*/  LDC R2, c[0x0][0x364] ;  /* 0x0000d900ff027b82 */ /* 0x000e220000000800 */
[----:B------:R-:W-:Y:S01]  /*00a0*/  BSSY.RECONVERGENT B1, `(.L_x_2) ;  /* 0x0000039000017945 */ /* 0x000fe20003800200 */
[----:B0-----:R-:W-:-:S04]  /*00b0*/  IMAD R0, R2, UR8, RZ ;  /* 0x0000000802007c24 */ /* 0x001fc8000f8e02ff */
[----:B------:R-:W0:Y:S01]  /*00c0*/  I2F.U32.RP R12, R0 ;  /* 0x00000000000c7306 */ /* 0x000e220000209000 */
[-C--:B------:R-:W-:Y:S02]  /*00d0*/  IADD3 R6, PT, PT, R3, R0.reuse, RZ ;  /* 0x0000000003067210 */ /* 0x080fe40007ffe0ff */
[----:B------:R-:W-:Y:S02]  /*00e0*/  IADD3 R13, PT, PT, RZ, -R0, RZ ;  /* 0x80000000ff0d7210 */ /* 0x000fe40007ffe0ff */
[C---:B------:R-:W-:Y:S02]  /*00f0*/  ISETP.GE.U32.AND P0, PT, R6.reuse, 0x31, PT ;  /* 0x000000310600780c */ /* 0x040fe40003f06070 */
[----:B------:R-:W-:Y:S02]  /*0100*/  VIMNMX.U32 R11, PT, PT, R6, 0x31, !PT ;  /* 0x00000031060b7848 */ /* 0x000fe40007fe0000 */
[----:B------:R-:W-:Y:S02]  /*0110*/  SEL R10, RZ, 0x1, P0 ;  /* 0x00000001ff0a7807 */ /* 0x000fe40000000000 */
[----:B------:R-:W-:-:S02]  /*0120*/  ISETP.NE.U32.AND P2, PT, R0, RZ, PT ;  /* 0x000000ff0000720c */ /* 0x000fc40003f45070 */
[----:B------:R-:W-:Y:S01]  /*0130*/  IADD3 R11, PT, PT, R11, -R6, -R10 ;  /* 0x800000060b0b7210 */ /* 0x000fe20007ffe80a */
[----:B0-----:R-:W0:Y:S02]  /*0140*/  MUFU.RCP R12, R12 ;  /* 0x0000000c000c7308 */ /* 0x001e240000001000 */
[----:B0-----:R-:W-:-:S06]  /*0150*/  IADD3 R8, PT, PT, R12, 0xffffffe, RZ ;  /* 0x0ffffffe0c087810 */ /* 0x001fcc0007ffe0ff */
[----:B------:R0:W1:Y:S02]  /*0160*/  F2I.FTZ.U32.TRUNC.NTZ R9, R8 ;  /* 0x0000000800097305 */ /* 0x000064000021f000 */
[----:B0-----:R-:W-:Y:S02]  /*0170*/  HFMA2 R8, -RZ, RZ, 0, 0 ;  /* 0x00000000ff087431 */ /* 0x001fe400000001ff */
[----:B-1----:R-:W-:-:S04]  /*0180*/  IMAD R13, R13, R9, RZ ;  /* 0x000000090d0d7224 */ /* 0x002fc800078e02ff */
[----:B------:R-:W-:-:S06]  /*0190*/  IMAD.HI.U32 R12, R9, R13, R8 ;  /* 0x0000000d090c7227 */ /* 0x000fcc00078e0008 */
[----:B------:R-:W-:-:S05]  /*01a0*/  IMAD.HI.U32 R9, R12, R11, RZ ;  /* 0x0000000b0c097227 */ /* 0x000fca00078e00ff */
[----:B------:R-:W-:-:S05]  /*01b0*/  IADD3 R6, PT, PT, -R9, RZ, RZ ;  /* 0x000000ff09067210 */ /* 0x000fca0007ffe1ff */
[----:B------:R-:W-:-:S05]  /*01c0*/  IMAD R11, R0, R6, R11 ;  /* 0x00000006000b7224 */ /* 0x000fca00078e020b */
[----:B------:R-:W-:-:S13]  /*01d0*/  ISETP.GE.U32.AND P0, PT, R11, R0, PT ;  /* 0x000000000b00720c */ /* 0x000fda0003f06070 */
[----:B------:R-:W-:Y:S02]  /*01e0*/  @P0 IADD3 R11, PT, PT, -R0, R11, RZ ;  /* 0x0000000b000b0210 */ /* 0x000fe40007ffe1ff */
[----:B------:R-:W-:Y:S02]  /*01f0*/  @P0 IADD3 R9, PT, PT, R9, 0x1, RZ ;  /* 0x0000000109090810 */ /* 0x000fe40007ffe0ff */
[----:B------:R-:W-:-:S13]  /*0200*/  ISETP.GE.U32.AND P1, PT, R11, R0, PT ;  /* 0x000000000b00720c */ /* 0x000fda0003f26070 */
[----:B------:R-:W-:Y:S02]  /*0210*/  @P1 IADD3 R9, PT, PT, R9, 0x1, RZ ;  /* 0x0000000109091810 */ /* 0x000fe40007ffe0ff */
[----:B------:R-:W-:-:S04]  /*0220*/  @!P2 LOP3.LUT R9, RZ, R0, RZ, 0x33, !PT ;  /* 0x00000000ff09a212 */ /* 0x000fc800078e33ff */
[----:B------:R-:W-:-:S04]  /*0230*/  IADD3 R6, PT, PT, R10, R9, RZ ;  /* 0x000000090a067210 */ /* 0x000fc80007ffe0ff */
[C---:B------:R-:W-:Y:S02]  /*0240*/  LOP3.LUT R8, R6.reuse, 0x3, RZ, 0xc0, !PT ;  /* 0x0000000306087812 */ /* 0x040fe400078ec0ff */
[----:B------:R-:W-:Y:S02]  /*0250*/  ISETP.GE.U32.AND P0, PT, R6, 0x3, PT ;  /* 0x000000030600780c */ /* 0x000fe40003f06070 */
[----:B------:R-:W-:-:S13]  /*0260*/  ISETP.NE.AND P1, PT, R8, 0x3, PT ;  /* 0x000000030800780c */ /* 0x000fda0003f25270 */
[----:B------:R-:W-:Y:S05]  /*0270*/  @!P1 BRA `(.L_x_3) ;  /* 0x00000000006c9947 */ /* 0x000fea0003800000 */
[----:B------:R-:W0:Y:S01]  /*0280*/  S2UR UR5, SR_CgaCtaId ;  /* 0x00000000000579c3 */ /* 0x000e220000008800 */
[----:B------:R-:W1:Y:S01]  /*0290*/  LDCU.64 UR10, c[0x0][0x388] ;  /* 0x00007100ff0a77ac */ /* 0x000e620008000a00 */
[----:B------:R-:W-:Y:S01]  /*02a0*/  MOV R5, RZ ;  /* 0x000000ff00057202 */ /* 0x000fe20000000f00 */
[----:B------:R-:W-:Y:S01]  /*02b0*/  IMAD.WIDE.U32 R8, R2, UR8, RZ ;  /* 0x0000000802087c25 */ /* 0x000fe2000f8e00ff */
[----:B------:R-:W-:Y:S01]  /*02c0*/  IADD3 R6, PT, PT, R6, 0x1, RZ ;  /* 0x0000000106067810 */ /* 0x000fe20007ffe0ff */
[----:B------:R-:W-:Y:S02]  /*02d0*/  UMOV UR4, 0x400 ;  /* 0x0000040000047882 */ /* 0x000fe40000000000 */
[----:B------:R-:W-:Y:S01]  /*02e0*/  IMAD.WIDE.U32 R10, R7, UR8, R4 ;  /* 0x00000008070a7c25 */ /* 0x000fe2000f8e0004 */
[----:B------:R-:W-:Y:S01]  /*02f0*/  UIADD3 UR4, UPT, UPT, UR4, 0x1000, URZ ;  /* 0x0000100004047890 */ /* 0x000fe2000fffe0ff */
[----:B------:R-:W-:Y:S02]  /*0300*/  LOP3.LUT R6, R6, 0x3, RZ, 0xc0, !PT ;  /* 0x0000000306067812 */ /* 0x000fe400078ec0ff */
[----:B------:R-:W-:-:S02]  /*0310*/  SHF.L.U64.HI R17, R8, 0x2, R9 ;  /* 0x0000000208117819 */ /* 0x000fc40000010209 */
[----:B-1----:R-:W-:-:S04]  /*0320*/  LEA R15, P1, R10, UR10, 0x2 ;  /* 0x0000000a0a0f7c11 */ /* 0x002fc8000f8210ff */
[----:B------:R-:W-:Y:S01]  /*0330*/  LEA.HI.X R12, R10, UR11, R11, 0x2, P1 ;  /* 0x0000000b0a0c7c11 */ /* 0x000fe200088f140b */
[----:B0-----:R-:W-:Y:S01]  /*0340*/  ULEA UR4, UR5, UR4, 0x18 ;  /* 0x0000000405047291 */ /* 0x001fe2000f8ec0ff */
[C---:B------:R-:W-:Y:S01]  /*0350*/  IMAD R11, R6.reuse, R2, R7 ;  /* 0x00000002060b7224 */ /* 0x040fe200078e0207 */
[----:B------:R-:W-:-:S04]  /*0360*/  IADD3 R6, PT, PT, -R6, RZ, RZ ;  /* 0x000000ff06067210 */ /* 0x000fc80007ffe1ff */
[----:B------:R-:W-:Y:S01]  /*0370*/  LEA R13, R3, UR4, 0x2 ;  /* 0x00000004030d7c11 */ /* 0x000fe2000f8e10ff */
[----:B------:R-:W-:-:S07]  /*0380*/  IMAD R3, R11, UR8, R4 ;  /* 0x000000080b037c24 */ /* 0x000fce000f8e0204 */
.L_x_4:
[----:B------:R-:W-:Y:S02]  /*0390*/  MOV R10, R15 ;  /* 0x0000000f000a7202 */ /* 0x000fe40000000f00 */
[----:B------:R-:W-:-:S05]  /*03a0*/  MOV R11, R12 ;  /* 0x0000000c000b7202 */ /* 0x000fca0000000f00 */
[----:B------:R-:W2:Y:S01]  /*03b0*/  LDG.E R2, desc[UR6][R10.64] ;  /* 0x000000060a027981 */ /* 0x000ea2000c1e1900 */
[----:B------:R-:W-:Y:S02]  /*03c0*/  IADD3 R6, PT, PT, R6, 0x1, RZ ;  /* 0x0000000106067810 */ /* 0x000fe40007ffe0ff */
[----:B------:R-:W-:Y:S02]  /*03d0*/  LEA R15, P2, R8, R15, 0x2 ;  /* 0x0000000f080f7211 */ /* 0x000fe400078410ff */
[----:B------:R-:W-:Y:S02]  /*03e0*/  ISETP.NE.AND P1, PT, R6, RZ, PT ;  /* 0x000000ff0600720c */ /* 0x000fe40003f25270 */
[----:B------:R-:W-:Y:S01]  /*03f0*/  IADD3.X R12, PT, PT, R12, R17, RZ, P2, !PT ;  /* 0x000000110c0c7210 */ /* 0x000fe200017fe4ff */
[----:B--2---:R0:W-:Y:S02]  /*0400*/  STS [R13], R2 ;  /* 0x000000020d007388 */ /* 0x0041e40000000800 */
[----:B0-----:R-:W-:-:S08]  /*0410*/  LEA R13, R0, R13, 0x2 ;  /* 0x0000000d000d7211 */ /* 0x001fd000078e10ff */
[----:B------:R-:W-:Y:S05]  /*0420*/  @P1 BRA `(.L_x_4) ;  /* 0xfffffffc00d81947 */ /* 0x000fea000383ffff */
.L_x_3:
[----:B------:R-:W-:Y:S05]  /*0430*/  BSYNC.RECONVERGENT B1 ;  /* 0x0000000000017941 */ /* 0x000fea0003800200 */
.L_x_2:
[----:B------:R-:W-:Y:S05]  /*0440*/  @!P0 BRA `(.L_x_1) ;  /* 0x0000000000808947 */ /* 0x000fea0003800000 */
[----:B------:R-:W0:Y:S01]  /*0450*/  S2UR UR5, SR_CgaCtaId ;  /* 0x00000000000579c3 */ /* 0x000e220000008800 */
[----:B------:R-:W-:Y:S01]  /*0460*/  UMOV UR4, 0x400 ;  /* 0x0000040000047882 */ /* 0x000fe20000000000 */
[C---:B------:R-:W-:Y:S01]  /*0470*/  LEA R19, R0.reuse, R3, 0x1 ;  /* 0x0000000300137211 */ /* 0x040fe200078e08ff */
[----:B------:R-:W-:Y:S01]  /*0480*/  UIADD3 UR4, UPT, UPT, UR4, 0x1000, URZ ;  /* 0x0000100004047890 */ /* 0x000fe2000fffe0ff */
[----:B------:R-:W-:Y:S01]  /*0490*/  IMAD R21, R0, 0x3, R3 ;  /* 0x0000000300157824 */ /* 0x000fe200078e0203 */
[----:B------:R-:W-:-:S03]  /*04a0*/  IADD3 R23, PT, PT, R3, R0, RZ ;  /* 0x0000000003177210 */ /* 0x000fc60007ffe0ff */
[----:B------:R-:W1:Y:S01]  /*04b0*/  LDC.64 R8, c[0x0][0x388] ;  /* 0x0000e200ff087b82 */ /* 0x000e620000000a00 */
[----:B0-----:R-:W-:-:S06]  /*04c0*/  ULEA UR4, UR5, UR4, 0x18 ;  /* 0x0000000405047291 */ /* 0x001fcc000f8ec0ff */
[----:B------:R-:W-:-:S07]  /*04d0*/  LEA R25, R3, UR4, 0x2 ;  /* 0x0000000403197c11 */ /* 0x000fce000f8e10ff */
.L_x_5:
[----:B-1----:R-:W-:-:S04]  /*04e0*/  IMAD.WIDE.U32 R14, R3, 0x4, R8 ;  /* 0x00000004030e7825 */ /* 0x002fc800078e0008 */
[--C-:B--2---:R-:W-:Y:S02]  /*04f0*/  IMAD.WIDE.U32 R16, R23, 0x4, R8.reuse ;  /* 0x0000000417107825 */ /* 0x104fe400078e0008 */
[----:B------:R-:W2:Y:S02]  /*0500*/  LDG.E R14, desc[UR6][R14.64] ;  /* 0x000000060e0e7981 */ /* 0x000ea4000c1e1900 */
[--C-:B------:R-:W-:Y:S02]  /*0510*/  IMAD.WIDE.U32 R12, R19, 0x4, R8.reuse ;  /* 0x00000004130c7825 */ /* 0x100fe400078e0008 */
[----:B------:R-:W3:Y:S02]  /*0520*/  LDG.E R16, desc[UR6][R16.64] ;  /* 0x0000000610107981 */ /* 0x000ee4000c1e1900 */
[----:B------:R-:W-:Y:S02]  /*0530*/  IMAD.WIDE.U32 R10, R21, 0x4, R8 ;  /* 0x00000004150a7825 */ /* 0x000fe400078e0008 */
[----:B------:R-:W4:Y:S04]  /*0540*/  LDG.E R12, desc[UR6][R12.64] ;  /* 0x000000060c0c7981 */ /* 0x000f28000c1e1900 */
[----:B------:R-:W5:Y:S01]  /*0550*/  LDG.E R10, desc[UR6][R10.64] ;  /* 0x000000060a0a7981 */ /* 0x000f62000c1e1900 */
[CC--:B------:R-:W-:Y:S01]  /*0560*/  LEA R27, R0.reuse, R25.reuse, 0x2 ;  /* 0x00000019001b7211 */ /* 0x0c0fe200078e10ff */
[C---:B------:R-:W-:Y:S01]  /*0570*/  IMAD R2, R0.reuse, 0xc, R25 ;  /* 0x0000000c00027824 */ /* 0x040fe200078e0219 */
[----:B------:R-:W-:-:S02]  /*0580*/  LEA R29, R0, R25, 0x3 ;  /* 0x00000019001d7211 */ /* 0x000fc400078e18ff */
[----:B------:R-:W-:-:S04]  /*0590*/  IADD3 R3, PT, PT, R0, R3, R0 ;  /* 0x0000000300037210 */ /* 0x000fc80007ffe000 */
[----:B------:R-:W-:-:S04]  /*05a0*/  IADD3 R3, PT, PT, R0, R3, R0 ;  /* 0x0000000300037210 */ /* 0x000fc80007ffe000 */
[----:B------:R-:W-:Y:S02]  /*05b0*/  ISETP.GE.U32.AND P0, PT, R3, 0x31, PT ;  /* 0x000000310300780c */ /* 0x000fe40003f06070 */
[C---:B------:R-:W-:Y:S02]  /*05c0*/  LEA R19, R0.reuse, R19, 0x2 ;  /* 0x0000001300137211 */ /* 0x040fe400078e10ff */
[C---:B------:R-:W-:Y:S02]  /*05d0*/  LEA R21, R0.reuse, R21, 0x2 ;  /* 0x0000001500157211 */ /* 0x040fe400078e10ff */
[C---:B------:R-:W-:Y:S01]  /*05e0*/  LEA R23, R0.reuse, R23, 0x2 ;  /* 0x0000001700177211 */ /* 0x040fe200078e10ff */
[----:B--2---:R0:W-:Y:S04]  /*05f0*/  STS [R25], R14 ;  /* 0x0000000e19007388 */ /* 0x0041e80000000800 */
[----:B---3--:R2:W-:Y:S04]  /*0600*/  STS [R27], R16 ;  /* 0x000000101b007388 */ /* 0x0085e80000000800 */
[----:B----4-:R2:W-:Y:S04]  /*0610*/  STS [R29], R12 ;  /* 0x0000000c1d007388 */ /* 0x0105e80000000800 */
[----:B-----5:R2:W-:Y:S01]  /*0620*/  STS [R2], R10 ;  /* 0x0000000a02007388 */ /* 0x0205e20000000800 */
[----:B0-----:R-:W-:Y:S01]  /*0630*/  LEA R25, R0, R25, 0x4 ;  /* 0x0000001900197211 */ /* 0x001fe200078e20ff */
[----:B------:R-:W-:Y:S06]  /*0640*/  @!P0 BRA `(.L_x_5) ;  /* 0xfffffffc00a48947 */ /* 0x000fec000383ffff */
.L_x_1:
[----:B------:R-:W-:Y:S05]  /*0650*/  BSYNC.RECONVERGENT B0 ;  /* 0x0000000000007941 */ /* 0x000fea0003800200 */
.L_x_0:
[----:B------:R-:W0:Y:S01]  /*0660*/  S2R R0, SR_CTAID.Y ;  /* 0x0000000000007919 */ /* 0x000e220000002600 */
[----:B------:R-:W1:Y:S01]  /*0670*/  LDCU.64 UR10, c[0x0][0x398] ;  /* 0x00007300ff0a77ac */ /* 0x000e620008000a00 */
[----:B------:R-:W-:Y:S01]  /*0680*/  IADD3 R6, PT, PT, R4, -0x3, RZ ;  /* 0xfffffffd04067810 */ /* 0x000fe20007ffe0ff */
[----:B------:R-:W2:Y:S01]  /*0690*/  S2R R5, SR_CTAID.X ;  /* 0x0000000000057919 */ /* 0x000ea20000002500 */
[----:B0-----:R-:W-:-:S03]  /*06a0*/  IMAD R0, R0, 0x1a, R7 ;  /* 0x0000001a00007824 */ /* 0x001fc600078e0207 */
[----:B--2---:R-:W-:Y:S02]  /*06b0*/  IMAD R2, R5, 0x1a, R6 ;  /* 0x0000001a05027824 */ /* 0x004fe400078e0206 */
[----:B------:R-:W-:-:S04]  /*06c0*/  IADD3 R3, PT, PT, R0, -0x3, RZ ;  /* 0xfffffffd00037810 */ /* 0x000fc80007ffe0ff */
[----:B-1----:R-:W-:-:S04]  /*06d0*/  ISETP.GE.AND P0, PT, R3, UR11, PT ;  /* 0x0000000b03007c0c */ /* 0x002fc8000bf06270 */
[----:B------:R-:W-:-:S04]  /*06e0*/  ISETP.LT.U32.OR P0, PT, R0, 0x3, P0 ;  /* 0x000000030000780c */ /* 0x000fc80000701470 */
[----:B------:R-:W-:-:S04]  /*06f0*/  ISETP.LT.OR P0, PT, R2, RZ, P0 ;  /* 0x000000ff0200720c */ /* 0x000fc80000701670 */
[----:B------:R-:W-:-:S13]  /*0700*/  ISETP.GE.OR P0, PT, R2, UR10, P0 ;  /* 0x0000000a02007c0c */ /* 0x000fda0008706670 */
[----:B------:R-:W0:Y:S01]  /*0710*/  @!P0 LDC.64 R8, c[0x0][0x380] ;  /* 0x0000e000ff088b82 */ /* 0x000e220000000a00 */
[----:B------:R-:W-:-:S04]  /*0720*/  @!P0 IMAD R5, R3, UR10, R2 ;  /* 0x0000000a03058c24 */ /* 0x000fc8000f8e0202 */
[----:B0-----:R-:W-:-:S06]  /*0730*/  @!P0 IMAD.WIDE R8, R5, 0x4, R8 ;  /* 0x0000000405088825 */ /* 0x001fcc00078e0208 */
[----:B------:R-:W2:Y:S01]  /*0740*/  @!P0 LDG.E R9, desc[UR6][R8.64] ;  /* 0x0000000608098981 */ /* 0x000ea2000c1e1900 */
[----:B------:R-:W0:Y:S01]  /*0750*/  S2UR UR5, SR_CgaCtaId ;  /* 0x00000000000579c3 */ /* 0x000e220000008800 */
[----:B------:R-:W-:Y:S01]  /*0760*/  UMOV UR4, 0x400 ;  /* 0x0000040000047882 */ /* 0x000fe20000000000 */
[----:B------:R-:W-:Y:S02]  /*0770*/  VIADDMNMX.U32 R6, R7, 0xfffffffd, R6, !PT ;  /* 0xfffffffd07067846 */ /* 0x000fe40007800006 */
[----:B------:R-:W-:-:S04]  /*0780*/  ISETP.GE.U32.AND P1, PT, R0, 0x3, PT ;  /* 0x000000030000780c */ /* 0x000fc80003f26070 */
[----:B------:R-:W-:-:S04]  /*0790*/  ISETP.GT.U32.OR P1, PT, R6, 0x19, !P1 ;  /* 0x000000190600780c */ /* 0x000fc80004f24470 */
[----:B------:R-:W-:-:S04]  /*07a0*/  ISETP.GE.OR P1, PT, R3, UR11, P1 ;  /* 0x0000000b03007c0c */ /* 0x000fc80008f26670 */
[----:B------:R-:W-:-:S04]  /*07b0*/  ISETP.LT.OR P1, PT, R2, RZ, P1 ;  /* 0x000000ff0200720c */ /* 0x000fc80000f21670 */
[----:B------:R-:W-:Y:S01]  /*07c0*/  ISETP.GE.OR P1, PT, R2, UR10, P1 ;  /* 0x0000000a02007c0c */ /* 0x000fe20008f26670 */
[----:B0-----:R-:W-:-:S06]  /*07d0*/  ULEA UR4, UR5, UR4, 0x18 ;  /* 0x0000000405047291 */ /* 0x001fcc000f8ec0ff */
[----:B------:R-:W-:-:S04]  /*07e0*/  LEA R7, R7, UR4, 0x7 ;  /* 0x0000000407077c11 */ /* 0x000fc8000f8e38ff */
[----:B------:R-:W-:-:S05]  /*07f0*/  LEA R0, R4, R7, 0x2 ;  /* 0x0000000704007211 */ /* 0x000fca00078e10ff */
[----:B--2---:R0:W-:Y:S04]  /*0800*/  @!P0 STS [R0], R9 ;  /* 0x0000000900008388 */ /* 0x0041e80000000800 */
[----:B------:R0:W-:Y:S01]  /*0810*/  @P0 STS [R0], RZ ;  /* 0x000000ff00000388 */ /* 0x0001e20000000800 */
[----:B------:R-:W-:Y:S06]  /*0820*/  BAR.SYNC.DEFER_BLOCKING 0x0 ;  /* 0x0000000000007b1d */ /* 0x000fec0000010000 */
[----:B------:R-:W-:Y:S05]  /*0830*/  @P1 EXIT ;  /* 0x000000000000194d */ /* 0x000fea0003800000 */
[----:B------:R-:W-:Y:S01]  /*0840*/  LDS R17, [R0+-0x18c] ;  /* 0xfffe740000117984 */ /* 0x000fe20000000800 */
[----:B------:R-:W-:-:S03]  /*0850*/  IMAD R3, R3, UR10, R2 ;  /* 0x0000000a03037c24 */ /* 0x000fc6000f8e0202 */
[----:B------:R-:W1:Y:S04]  /*0860*/  LDS.128 R12, [UR4+0x1000] ;  /* 0x00100004ff0c7984 */ /* 0x000e680008000c00 */
[----:B------:R-:W2:Y:S04]  /*0870*/  LDS R25, [R0+-0x188] ;  /* 0xfffe780000197984 */ /* 0x000ea80000000800 */
[----:B------:R-:W3:Y:S04]  /*0880*/  LDS R16, [R0+-0x184] ;  /* 0xfffe7c0000107984 */ /* 0x000ee80000000800 */
[----:B------:R-:W4:Y:S04]  /*0890*/  LDS R22, [R0+-0x180] ;  /* 0xfffe800000167984 */ /* 0x000f280000000800 */
[----:B------:R-:W-:Y:S04]  /*08a0*/  LDS R19, [R0+-0x17c] ;  /* 0xfffe840000137984 */ /* 0x000fe80000000800 */
[----:B------:R-:W5:Y:S04]  /*08b0*/  LDS.128 R4, [UR4+0x1010] ;  /* 0x00101004ff047984 */ /* 0x000f680008000c00 */
[----:B------:R-:W5:Y:S04]  /*08c0*/  LDS R18, [R0+-0x178] ;  /* 0xfffe880000127984 */ /* 0x000f680000000800 */
[----:B------:R-:W5:Y:S04]  /*08d0*/  LDS R23, [R0+-0x174] ;  /* 0xfffe8c0000177984 */ /* 0x000f680000000800 */
[----:B------:R-:W5:Y:S04]  /*08e0*/  LDS R20, [R0+-0x10c] ;  /* 0xfffef40000147984 */ /* 0x000f680000000800 */
[----:B------:R-:W-:Y:S04]  /*08f0*/  LDS R21, [R0+-0x108] ;  /* 0xfffef80000157984 */ /* 0x000fe80000000800 */
[----:B0-----:R-:W0:Y:S01]  /*0900*/  LDS.128 R8, [UR4+0x1020] ;  /* 0x00102004ff087984 */ /* 0x001e220008000c00 */
[----:B-1----:R-:W-:-:S03]  /*0910*/  FFMA R12, R17, R12, RZ ;  /* 0x0000000c110c7223 */ /* 0x002fc600000000ff */
[----:B------:R-:W1:Y:S01]  /*0920*/  LDS R24, [R0+-0x104] ;  /* 0xfffefc0000187984 */ /* 0x000e620000000800 */
[----:B--2---:R-:W-:-:S03]  /*0930*/  FFMA R13, R25, R13, R12 ;  /* 0x0000000d190d7223 */ /* 0x004fc6000000000c */
[----:B------:R-:W2:Y:S01]  /*0940*/  LDS R17, [R0+-0x100] ;  /* 0xffff000000117984 */ /* 0x000ea20000000800 */
[----:B---3--:R-:W-:-:S03]  /*0950*/  FFMA R13, R16, R14, R13 ;  /* 0x0000000e100d7223 */ /* 0x008fc6000000000d */
[----:B------:R-:W3:Y:S01]  /*0960*/  LDS R16, [R0+-0xfc] ;  /* 0xffff040000107984 */ /* 0x000ee20000000800 */
[----:B----4-:R-:W-:-:S03]  /*0970*/  FFMA R22, R22, R15, R13 ;  /* 0x0000000f16167223 */ /* 0x010fc6000000000d */
[----:B------:R-:W-:Y:S04]  /*0980*/  LDS R25, [R0+-0xf8] ;  /* 0xffff080000197984 */ /* 0x000fe80000000800 */
[----:B------:R-:W4:Y:S01]  /*0990*/  LDS.128 R12, [UR4+0x1030] ;  /* 0x00103004ff0c7984 */ /* 0x000f220008000c00 */
[----:B-----5:R-:W-:-:S03]  /*09a0*/  FFMA R19, R19, R4, R22 ;  /* 0x0000000413137223 */ /* 0x020fc60000000016 */
[----:B------:R-:W5:Y:S01]  /*09b0*/  LDS R22, [R0+-0xf4] ;  /* 0xffff0c0000167984 */ /* 0x000f620000000800 */
[----:B------:R-:W-:-:S03]  /*09c0*/  FFMA R18, R18, R5, R19 ;  /* 0x0000000512127223 */ /* 0x000fc60000000013 */
[----:B------:R-:W5:Y:S01]  /*09d0*/  LDS R19, [R0+-0x8c] ;  /* 0xffff740000137984 */ /* 0x000f620000000800 */
[----:B------:R-:W-:-:S03]  /*09e0*/  FFMA R23, R23, R6, R18 ;  /* 0x0000000617177223 */ /* 0x000fc60000000012 */
[----:B------:R-:W5:Y:S01]  /*09f0*/  LDS R18, [R0+-0x88] ;  /* 0xffff780000127984 */ /* 0x000f620000000800 */
[----:B------:R-:W-:-:S03]  /*0a00*/  FFMA R20, R20, R7, R23 ;  /* 0x0000000714147223 */ /* 0x000fc60000000017 */
[----:B------:R-:W-:Y:S04]  /*0a10*/  LDS R23, [R0+-0x84] ;  /* 0xffff7c0000177984 */ /* 0x000fe80000000800 */
[----:B------:R-:W5:Y:S01]  /*0a20*/  LDS.128 R4, [UR4+0x1040] ;  /* 0x00104004ff047984 */ /* 0x000f620008000c00 */
[----:B0-----:R-:W-:-:S03]  /*0a30*/  FFMA R21, R21, R8, R20 ;  /* 0x0000000815157223 */ /* 0x001fc60000000014 */
[----:B------:R-:W0:Y:S01]  /*0a40*/  LDS R20, [R0+-0x80] ;  /* 0xffff800000147984 */ /* 0x000e220000000800 */
[----:B-1----:R-:W-:-:S03]  /*0a50*/  FFMA R24, R24, R9, R21 ;  /* 0x0000000918187223 */ /* 0x002fc60000000015 */
[----:B------:R-:W1:Y:S01]  /*0a60*/  LDS R21, [R0+-0x7c] ;  /* 0xffff840000157984 */ /* 0x000e620000000800 */
[----:B--2---:R-:W-:-:S03]  /*0a70*/  FFMA R17, R17, R10, R24 ;  /* 0x0000000a11117223 */ /* 0x004fc60000000018 */
[----:B------:R-:W2:Y:S01]  /*0a80*/  LDS R24, [R0+-0x78] ;  /* 0xffff880000187984 */ /* 0x000ea20000000800 */
[----:B---3--:R-:W-:-:S03]  /*0a90*/  FFMA R16, R16, R11, R17 ;  /* 0x0000000b10107223 */ /* 0x008fc60000000011 */
[----:B------:R-:W-:Y:S04]  /*0aa0*/  LDS R17, [R0+-0x74] ;  /* 0xffff8c0000117984 */ /* 0x000fe80000000800 */
[----:B------:R-:W3:Y:S01]  /*0ab0*/  LDS.128 R8, [UR4+0x1050] ;  /* 0x00105004ff087984 */ /* 0x000ee20008000c00 */
[----:B----4-:R-:W-:-:S03]  /*0ac0*/  FFMA R25, R25, R12, R16 ;  /* 0x0000000c19197223 */ /* 0x010fc60000000010 */
[----:B------:R-:W4:Y:S01]  /*0ad0*/  LDS R16, [R0+-0xc] ;  /* 0xfffff40000107984 */ /* 0x000f220000000800 */
[----:B-----5:R-:W-:-:S03]  /*0ae0*/  FFMA R22, R22, R13, R25 ;  /* 0x0000000d16167223 */ /* 0x020fc60000000019 */
[----:B------:R-:W5:Y:S01]  /*0af0*/  LDS R25, [R0+-0x8] ;  /* 0xfffff80000197984 */ /* 0x000f620000000800 */
[----:B------:R-:W-:-:S03]  /*0b00*/  FFMA R19, R19, R14, R22 ;  /* 0x0000000e13137223 */ /* 0x000fc60000000016 */
[----:B------:R-:W5:Y:S01]  /*0b10*/  LDS R22, [R0+-0x4] ;  /* 0xfffffc0000167984 */ /* 0x000f620000000800 */
[----:B------:R-:W-:-:S03]  /*0b20*/  FFMA R18, R18, R15, R19 ;  /* 0x0000000f12127223 */ /* 0x000fc60000000013 */
[----:B------:R-:W-:Y:S04]  /*0b30*/  LDS R19, [R0] ;  /* 0x0000000000137984 */ /* 0x000fe80000000800 */
[----:B------:R-:W5:Y:S01]  /*0b40*/  LDS.128 R12, [UR4+0x1060] ;  /* 0x00106004ff0c7984 */ /* 0x000f620008000c00 */
[----:B------:R-:W-:-:S03]  /*0b50*/  FFMA R27, R23, R4, R18 ;  /* 0x00000004171b7223 */ /* 0x000fc60000000012 */
[----:B------:R-:W5:Y:S01]  /*0b60*/  LDS R18, [R0+0x4] ;  /* 0x0000040000127984 */ /* 0x000f620000000800 */
[----:B0-----:R-:W-:-:S03]  /*0b70*/  FFMA R4, R20, R5, R27 ;  /* 0x0000000514047223 */ /* 0x001fc6000000001b */
[----:B------:R-:W0:Y:S01]  /*0b80*/  LDS R23, [R0+0x8] ;  /* 0x0000080000177984 */ /* 0x000e220000000800 */
[----:B-1----:R-:W-:-:S03]  /*0b90*/  FFMA R21, R21, R6, R4 ;  /* 0x0000000615157223 */ /* 0x002fc60000000004 */
[----:B------:R-:W1:Y:S01]  /*0ba0*/  LDS R20, [R0+0xc] ;  /* 0x00000c0000147984 */ /* 0x000e620000000800 */
[----:B--2---:R-:W-:-:S03]  /*0bb0*/  FFMA R24, R24, R7, R21 ;  /* 0x0000000718187223 */ /* 0x004fc60000000015 */
[----:B------:R-:W-:Y:S04]  /*0bc0*/  LDS R21, [R0+0x74] ;  /* 0x0000740000157984 */ /* 0x000fe80000000800 */
[----:B------:R-:W2:Y:S01]  /*0bd0*/  LDS.128 R4, [UR4+0x1070] ;  /* 0x00107004ff047984 */ /* 0x000ea20008000c00 */
[----:B---3--:R-:W-:-:S03]  /*0be0*/  FFMA R17, R17, R8, R24 ;  /* 0x0000000811117223 */ /* 0x008fc60000000018 */
[----:B------:R-:W3:Y:S01]  /*0bf0*/  LDS R24, [R0+0x78] ;  /* 0x0000780000187984 */ /* 0x000ee20000000800 */
[----:B----4-:R-:W-:-:S03]  /*0c00*/  FFMA R16, R16, R9, R17 ;  /* 0x0000000910107223 */ /* 0x010fc60000000011 */
[----:B------:R-:W4:Y:S01]  /*0c10*/  LDS R27, [R0+0x7c] ;  /* 0x00007c00001b7984 */ /* 0x000f220000000800 */
[----:B-----5:R-:W-:-:S03]  /*0c20*/  FFMA R25, R25, R10, R16 ;  /* 0x0000000a19197223 */ /* 0x020fc60000000010 */
[----:B------:R-:W5:Y:S01]  /*0c30*/  LDS R26, [R0+0x80] ;  /* 0x00008000001a7984 */ /* 0x000f620000000800 */
[----:B------:R-:W-:-:S03]  /*0c40*/  FFMA R22, R22, R11, R25 ;  /* 0x0000000b16167223 */ /* 0x000fc60000000019 */
[----:B------:R-:W-:Y:S04]  /*0c50*/  LDS R17, [R0+0x84] ;  /* 0x0000840000117984 */ /* 0x000fe80000000800 */
[----:B------:R-:W5:Y:S01]  /*0c60*/  LDS.128 R8, [UR4+0x1080] ;  /* 0x00108004ff087984 */ /* 0x000f620008000c00 */
[----:B------:R-:W-:-:S03]  /*0c70*/  FFMA R19, R19, R12, R22 ;  /* 0x0000000c13137223 */ /* 0x000fc60000000016 */
[----:B------:R-:W5:Y:S01]  /*0c80*/  LDS R16, [R0+0x88] ;  /* 0x0000880000107984 */ /* 0x000f620000000800 */
[----:B------:R-:W-:-:S03]  /*0c90*/  FFMA R18, R18, R13, R19 ;  /* 0x0000000d12127223 */ /* 0x000fc60000000013 */
[----:B------:R-:W5:Y:S01]  /*0ca0*/  LDS R25, [R0+0x8c] ;  /* 0x00008c0000197984 */ /* 0x000f620000000800 */
[----:B0-----:R-:W-:-:S03]  /*0cb0*/  FFMA R23, R23, R14, R18 ;  /* 0x0000000e17177223 */ /* 0x001fc60000000012 */
[----:B------:R-:W0:Y:S01]  /*0cc0*/  LDS R22, [R0+0xf4] ;  /* 0x0000f40000167984 */ /* 0x000e220000000800 */
[----:B-1----:R-:W-:-:S03]  /*0cd0*/  FFMA R20, R20, R15, R23 ;  /* 0x0000000f14147223 */ /* 0x002fc60000000017 */
[----:B------:R-:W-:Y:S04]  /*0ce0*/  LDS R19, [R0+0xf8] ;  /* 0x0000f80000137984 */ /* 0x000fe80000000800 */
[----:B------:R-:W1:Y:S01]  /*0cf0*/  LDS.128 R12, [UR4+0x1090] ;  /* 0x00109004ff0c7984 */ /* 0x000e620008000c00 */
[----:B--2---:R-:W-:-:S03]  /*0d00*/  FFMA R21, R21, R4, R20 ;  /* 0x0000000415157223 */ /* 0x004fc60000000014 */
[----:B------:R-:W2:Y:S01]  /*0d10*/  LDS R18, [R0+0xfc] ;  /* 0x0000fc0000127984 */ /* 0x000ea20000000800 */
[----:B---3--:R-:W-:-:S03]  /*0d20*/  FFMA R24, R24, R5, R21 ;  /* 0x0000000518187223 */ /* 0x008fc60000000015 */
[----:B------:R-:W3:Y:S01]  /*0d30*/  LDS R21, [R0+0x100] ;  /* 0x0001000000157984 */ /* 0x000ee20000000800 */
[----:B----4-:R-:W-:-:S03]  /*0d40*/  FFMA R27, R27, R6, R24 ;  /* 0x000000061b1b7223 */ /* 0x010fc60000000018 */
[----:B------:R-:W4:Y:S01]  /*0d50*/  LDS R20, [R0+0x104] ;  /* 0x0001040000147984 */ /* 0x000f220000000800 */
[----:B-----5:R-:W-:-:S03]  /*0d60*/  FFMA R26, R26, R7, R27 ;  /* 0x000000071a1a7223 */ /* 0x020fc6000000001b */
[----:B------:R-:W-:Y:S04]  /*0d70*/  LDS R23, [R0+0x108] ;  /* 0x0001080000177984 */ /* 0x000fe80000000800 */
[----:B------:R-:W5:Y:S01]  /*0d80*/  LDS.128 R4, [UR4+0x10a0] ;  /* 0x0010a004ff047984 */ /* 0x000f620008000c00 */
[----:B------:R-:W-:-:S03]  /*0d90*/  FFMA R17, R17, R8, R26 ;  /* 0x0000000811117223 */ /* 0x000fc6000000001a */
[----:B------:R-:W5:Y:S01]  /*0da0*/  LDS R24, [R0+0x10c] ;  /* 0x00010c0000187984 */ /* 0x000f620000000800 */
[----:B------:R-:W-:-:S03]  /*0db0*/  FFMA R16, R16, R9, R17 ;  /* 0x0000000910107223 */ /* 0x000fc60000000011 */
[----:B------:R-:W5:Y:S01]  /*0dc0*/  LDS R17, [R0+0x174] ;  /* 0x0001740000117984 */ /* 0x000f620000000800 */
[----:B------:R-:W-:-:S03]  /*0dd0*/  FFMA R25, R25, R10, R16 ;  /* 0x0000000a19197223 */ /* 0x000fc60000000010 */
[----:B------:R-:W5:Y:S01]  /*0de0*/  LDS R16, [R0+0x178] ;  /* 0x0001780000107984 */ /* 0x000f620000000800 */
[----:B0-----:R-:W-:-:S03]  /*0df0*/  FFMA R22, R22, R11, R25 ;  /* 0x0000000b16167223 */ /* 0x001fc60000000019 */
[----:B------:R-:W-:Y:S04]  /*0e00*/  LDS R25, [R0+0x17c] ;  /* 0x00017c0000197984 */ /* 0x000fe80000000800 */
[----:B------:R-:W0:Y:S01]  /*0e10*/  LDS.128 R8, [UR4+0x10b0] ;  /* 0x0010b004ff087984 */ /* 0x000e220008000c00 */
[----:B-1----:R-:W-:-:S03]  /*0e20*/  FFMA R27, R19, R12, R22 ;  /* 0x0000000c131b7223 */ /* 0x002fc60000000016 */
[----:B------:R-:W1:Y:S01]  /*0e30*/  LDS R12, [R0+0x180] ;  /* 0x00018000000c7984 */ /* 0x000e620000000800 */
[----:B--2---:R-:W-:-:S03]  /*0e40*/  FFMA R22, R18, R13, R27 ;  /* 0x0000000d12167223 */ /* 0x004fc6000000001b */
[----:B------:R-:W2:Y:S01]  /*0e50*/  LDS R19, [R0+0x184] ;  /* 0x0001840000137984 */ /* 0x000ea20000000800 */
[----:B---3--:R-:W-:-:S03]  /*0e60*/  FFMA R21, R21, R14, R22 ;  /* 0x0000000e15157223 */ /* 0x008fc60000000016 */
[----:B------:R-:W3:Y:S01]  /*0e70*/  LDS R18, [R0+0x188] ;  /* 0x0001880000127984 */ /* 0x000ee20000000800 */
[----:B----4-:R-:W-:-:S03]  /*0e80*/  FFMA R20, R20, R15, R21 ;  /* 0x0000000f14147223 */ /* 0x010fc60000000015 */
[----:B------:R-:W-:Y:S04]  /*0e90*/  LDS R13, [R0+0x18c] ;  /* 0x00018c00000d7984 */ /* 0x000fe80000000800 */
[----:B------:R-:W4:Y:S01]  /*0ea0*/  LDS R14, [UR4+0x10c0] ;  /* 0x0010c004ff0e7984 */ /* 0x000f220008000800 */
[----:B-----5:R-:W-:-:S04]  /*0eb0*/  FFMA R23, R23, R4, R20 ;  /* 0x0000000417177223 */ /* 0x020fc80000000014 */
[----:B------:R-:W-:Y:S02]  /*0ec0*/  FFMA R24, R24, R5, R23 ;  /* 0x0000000518187223 */ /* 0x000fe40000000017 */
[----:B------:R-:W5:Y:S02]  /*0ed0*/  LDC.64 R4, c[0x0][0x390] ;  /* 0x0000e400ff047b82 */ /* 0x000f640000000a00 */
[----:B------:R-:W-:-:S04]  /*0ee0*/  FFMA R17, R17, R6, R24 ;  /* 0x0000000611117223 */ /* 0x000fc80000000018 */
[----:B------:R-:W-:-:S04]  /*0ef0*/  FFMA R16, R16, R7, R17 ;  /* 0x0000000710107223 */ /* 0x000fc80000000011 */
[----:B0-----:R-:W-:-:S04]  /*0f00*/  FFMA R25, R25, R8, R16 ;  /* 0x0000000819197223 */ /* 0x001fc80000000010 */
[----:B-1----:R-:W-:-:S04]  /*0f10*/  FFMA R12, R12, R9, R25 ;  /* 0x000000090c0c7223 */ /* 0x002fc80000000019 */
[----:B--2---:R-:W-:Y:S01]  /*0f20*/  FFMA R19, R19, R10, R12 ;  /* 0x0000000a13137223 */ /* 0x004fe2000000000c */
[----:B-----5:R-:W-:-:S04]  /*0f30*/  IMAD.WIDE R4, R3, 0x4, R4 ;  /* 0x0000000403047825 */ /* 0x020fc800078e0204 */
[----:B---3--:R-:W-:-:S04]  /*0f40*/  FFMA R18, R18, R11, R19 ;  /* 0x0000000b12127223 */ /* 0x008fc80000000013 */
[----:B----4-:R-:W-:-:S05]  /*0f50*/  FFMA R13, R13, R14, R18 ;  /* 0x0000000e0d0d7223 */ /* 0x010fca0000000012 */
[----:B------:R-:W-:Y:S01]  /*0f60*/  STG.E desc[UR6][R4.64], R13 ;  /* 0x0000000d04007986 */ /* 0x000fe2000c101906 */
[----:B------:R-:W-:Y:S05]  /*0f70*/  EXIT ;  /* 0x000000000000794d */ /* 0x000fea0003800000 */
.L_x_6:
[----:B------:R-:W-:-:S00]  /*0f80*/  BRA `(.L_x_6) ;  /* 0xfffffffc00fc7947 */ /* 0x000fc0000383ffff */
[----:B------:R-:W-:-:S00]  /*0f90*/  NOP ;  /* 0x0000000000007918 */ /* 0x000fc00000000000 */
        /* <DEDUP_REMOVED lines=14> */
.L_x_7:


//--------------------- .nv.shared._Z6conv2dPfS_S_iii --------------------------
	.section	.nv.shared._Z6conv2dPfS_S_iii,"aw",@nobits
	.sectionflags	@""
	.align	4
.nv.shared._Z6conv2dPfS_S_iii:
	.zero		5316


//--------------------- .nv.shared.reserved.0     --------------------------
	.section	.nv.shared.reserved.0,"aw",@nobits
	.weak		__nv_reservedSMEM_offset_0_alias
	.size		__nv_reservedSMEM_offset_0_alias, 0, 64
	.other		__nv_reservedSMEM_offset_0_alias,@"STO_CUDA_RESERVED_SHARED STV_DEFAULT"
__nv_reservedSMEM_offset_0_alias:
	.zero		0
	.zero		64


//--------------------- .nv.constant0._Z6conv2dPfS_S_iii --------------------------
	.section	.nv.constant0._Z6conv2dPfS_S_iii,"a",@progbits
	.sectionflags	@""
	.align	4
.nv.constant0._Z6conv2dPfS_S_iii:
	.zero		932


//--------------------- SYMBOLS --------------------------

	.type		.nv.reservedSmem.offset0,@object
	.size		.nv.reservedSmem.offset0,0x4
	.type		.nv.reservedSmem.cap,@object
	.size		.nv.reservedSmem.cap,0x4
